//
// Generated by NVIDIA NVVM Compiler
//
// Compiler Build ID: CL-36424714
// Cuda compilation tools, release 13.0, V13.0.88
// Based on NVVM 20.0.0
//

.version 9.0
.target sm_100
.address_size 64

	// .globl	_Z6kernelPfi

.visible .entry _Z6kernelPfi(
	.param .u64 .ptr .align 1 _Z6kernelPfi_param_0,
	.param .u32 _Z6kernelPfi_param_1
)
{
	.reg .pred 	%p<4>;
	.reg .b32 	%r<8>;
	.reg .b32 	%f<3>;
	.reg .b64 	%rd<7>;

	ld.param.u64 	%rd2, [_Z6kernelPfi_param_0];
	ld.param.u32 	%r2, [_Z6kernelPfi_param_1];
	cvta.to.global.u64 	%rd1, %rd2;
	mov.u32 	%r3, %ctaid.x;
	mov.u32 	%r4, %ntid.x;
	mov.u32 	%r5, %tid.x;
	mad.lo.s32 	%r1, %r3, %r4, %r5;
	setp.ge.s32 	%p1, %r1, %r2;
	@%p1 bra 	$L__BB0_4;
	and.b32  	%r6, %r1, 1;
	setp.eq.b32 	%p2, %r6, 1;
	not.pred 	%p3, %p2;
	@%p3 bra 	$L__BB0_3;
	cvt.rn.f32.s32 	%f1, %r1;
	mul.wide.s32 	%rd3, %r1, 4;
	add.s64 	%rd4, %rd1, %rd3;
	st.global.f32 	[%rd4], %f1;
	bra.uni 	$L__BB0_4;
$L__BB0_3:
	neg.s32 	%r7, %r1;
	cvt.rn.f32.s32 	%f2, %r7;
	mul.wide.s32 	%rd5, %r1, 4;
	add.s64 	%rd6, %rd1, %rd5;
	st.global.f32 	[%rd6], %f2;
$L__BB0_4:
	ret;

}


// ===== COMPILED SASS (sm_100) =====

	.target	sm_100

	.elftype	@"ET_EXEC"


//--------------------- .note.nv.tkinfo           --------------------------
	.section	.note.nv.tkinfo,"",@"SHT_NOTE"
	.sectionflags	@"SHF_NOTE_NV_TKINFO"
	.tkinfo
        /*0018*/ 	.word	0x00000002
        /*0030*/ 	.string	""
        /*0030*/ 	.string	"ptxas"
        /*0030*/ 	.string	"Cuda compilation tools, release 13.0, V13.0.88"
        /*0030*/ 	.string	"Build cuda_13.0.r13.0/compiler.36424714_0"
        /*0030*/ 	.string	"-arch sm_100 -m 64 "



//--------------------- .note.nv.cuinfo           --------------------------
	.section	.note.nv.cuinfo,"",@"SHT_NOTE"
	.sectionflags	@"SHF_NOTE_NV_CUINFO"
        /*0018*/ 	.short	0x0002
        /*001a*/ 	.short	0x0064
        /*001c*/ 	.short	0x0082
	.zero		2


//--------------------- .nv.info                  --------------------------
	.section	.nv.info,"",@"SHT_CUDA_INFO"
	.align	4


	//----- nvinfo : EIATTR_REGCOUNT
	.align		4
        /*0000*/ 	.byte	0x04, 0x2f
        /*0002*/ 	.short	(.L_1 - .L_0)
	.align		4
.L_0:
        /*0004*/ 	.word	index@(_Z6kernelPfi)
        /*0008*/ 	.word	0x0000000a


	//----- nvinfo : EIATTR_FRAME_SIZE
	.align		4
.L_1:
        /*000c*/ 	.byte	0x04, 0x11
        /*000e*/ 	.short	(.L_3 - .L_2)
	.align		4
.L_2:
        /*0010*/ 	.word	index@(_Z6kernelPfi)
        /*0014*/ 	.word	0x00000000


	//----- nvinfo : EIATTR_MIN_STACK_SIZE
	.align		4
.L_3:
        /*0018*/ 	.byte	0x04, 0x12
        /*001a*/ 	.short	(.L_5 - .L_4)
	.align		4
.L_4:
        /*001c*/ 	.word	index@(_Z6kernelPfi)
        /*0020*/ 	.word	0x00000000
.L_5:


//--------------------- .nv.compat                --------------------------
	.section	.nv.compat,"",@"SHT_CUDA_COMPAT_INFO"
	.align	4
        /*0000*/ 	.byte	0x02, 0x09, 0x00, 0x00, 0x02, 0x02, 0x01, 0x00, 0x02, 0x05, 0x05, 0x00, 0x03, 0x07, 0x01, 0x01
        /*0010*/ 	.byte	0x02, 0x03, 0x00, 0x00, 0x02, 0x06, 0x01, 0x00, 0x04, 0x0b, 0x08, 0x00, 0x09, 0x00, 0x00, 0x00
        /*0020*/ 	.byte	0x00, 0x00, 0x00, 0x00


//--------------------- .nv.info._Z6kernelPfi     --------------------------
	.section	.nv.info._Z6kernelPfi,"",@"SHT_CUDA_INFO"
	.sectionflags	@""
	.align	4


	//----- nvinfo : EIATTR_CUDA_API_VERSION
	.align		4
        /*0000*/ 	.byte	0x04, 0x37
        /*0002*/ 	.short	(.L_7 - .L_6)
.L_6:
        /*0004*/ 	.word	0x00000082


	//----- nvinfo : EIATTR_KPARAM_INFO
	.align		4
.L_7:
        /*0008*/ 	.byte	0x04, 0x17
        /*000a*/ 	.short	(.L_9 - .L_8)
.L_8:
        /*000c*/ 	.word	0x00000000
        /*0010*/ 	.short	0x0001
        /*0012*/ 	.short	0x0008
        /*0014*/ 	.byte	0x00, 0xf0, 0x11, 0x00


	//----- nvinfo : EIATTR_KPARAM_INFO
	.align		4
.L_9:
        /*0018*/ 	.byte	0x04, 0x17
        /*001a*/ 	.short	(.L_11 - .L_10)
.L_10:
        /*001c*/ 	.word	0x00000000
        /*0020*/ 	.short	0x0000
        /*0022*/ 	.short	0x0000
        /*0024*/ 	.byte	0x00, 0xf5, 0x21, 0x00


	//----- nvinfo : EIATTR_SPARSE_MMA_MASK
	.align		4
.L_11:
        /*0028*/ 	.byte	0x03, 0x50
        /*002a*/ 	.short	0x0000


	//----- nvinfo : EIATTR_MAXREG_COUNT
	.align		4
        /*002c*/ 	.byte	0x03, 0x1b
        /*002e*/ 	.short	0x00ff


	//----- nvinfo : EIATTR_MERCURY_ISA_VERSION
	.align		4
        /*0030*/ 	.byte	0x03, 0x5f
        /*0032*/ 	.short	0x0101


	//----- nvinfo : EIATTR_VRC_CTA_INIT_COUNT
	.align		4
        /*0034*/ 	.byte	0x02, 0x4a
	.zero		1
	.zero		1


	//----- nvinfo : EIATTR_EXIT_INSTR_OFFSETS
	.align		4
        /*0038*/ 	.byte	0x04, 0x1c
        /*003a*/ 	.short	(.L_13 - .L_12)


	//   ....[0]....
.L_12:
        /*003c*/ 	.word	0x00000070


	//   ....[1]....
        /*0040*/ 	.word	0x000000f0


	//   ....[2]....
        /*0044*/ 	.word	0x00000150


	//----- nvinfo : EIATTR_CBANK_PARAM_SIZE
	.align		4
.L_13:
        /*0048*/ 	.byte	0x03, 0x19
        /*004a*/ 	.short	0x000c


	//----- nvinfo : EIATTR_PARAM_CBANK
	.align		4
        /*004c*/ 	.byte	0x04, 0x0a
        /*004e*/ 	.short	(.L_15 - .L_14)
	.align		4
.L_14:
        /*0050*/ 	.word	index@(.nv.constant0._Z6kernelPfi)
        /*0054*/ 	.short	0x0380
        /*0056*/ 	.short	0x000c


	//----- nvinfo : EIATTR_SW_WAR
	.align		4
.L_15:
        /*0058*/ 	.byte	0x04, 0x36
        /*005a*/ 	.short	(.L_17 - .L_16)
.L_16:
        /*005c*/ 	.word	0x00000008
.L_17:


//--------------------- .nv.callgraph             --------------------------
	.section	.nv.callgraph,"",@"SHT_CUDA_CALLGRAPH"
	.align	4
	.sectionentsize	8
	.align		4
        /*0000*/ 	.word	0x00000000
	.align		4
        /*0004*/ 	.word	0xffffffff
	.align		4
        /*0008*/ 	.word	0x00000000
	.align		4
        /*000c*/ 	.word	0xfffffffe
	.align		4
        /*0010*/ 	.word	0x00000000
	.align		4
        /*0014*/ 	.word	0xfffffffd
	.align		4
        /*0018*/ 	.word	0x00000000
	.align		4
        /*001c*/ 	.word	0xfffffffc


//--------------------- .text._Z6kernelPfi        --------------------------
	.section	.text._Z6kernelPfi,"ax",@progbits
	.align	128
        .global         _Z6kernelPfi
        .type           _Z6kernelPfi,@function
        .size           _Z6kernelPfi,(.L_x_1 - _Z6kernelPfi)
        .other          _Z6kernelPfi,@"STO_CUDA_ENTRY STV_DEFAULT"
_Z6kernelPfi:
.text._Z6kernelPfi:
[----:B------:R-:W-:Y:S01]  /*0000*/  LDC R1, c[0x0][0x37c] ;  /* 0x0000df00ff017b82 */ /* 0x000fe20000000800 */
[----:B------:R-:W0:Y:S07]  /*0010*/  S2R R0, SR_TID.X ;  /* 0x0000000000007919 */ /* 0x000e2e0000002100 */
[----:B------:R-:W0:Y:S01]  /*0020*/  S2UR UR4, SR_CTAID.X ;  /* 0x00000000000479c3 */ /* 0x000e220000002500 */
[----:B------:R-:W1:Y:S07]  /*0030*/  LDCU UR5, c[0x0][0x388] ;  /* 0x00007100ff0577ac */ /* 0x000e6e0008000800 */
[----:B------:R-:W0:Y:S02]  /*0040*/  LDC R5, c[0x0][0x360] ;  /* 0x0000d800ff057b82 */ /* 0x000e240000000800 */
[----:B0-----:R-:W-:-:S05]  /*0050*/  IMAD R5, R5, UR4, R0 ;  /* 0x0000000405057c24 */ /* 0x001fca000f8e0200 */
[----:B-1----:R-:W-:-:S13]  /*0060*/  ISETP.GE.AND P0, PT, R5, UR5, PT ;  /* 0x0000000505007c0c */ /* 0x002fda000bf06270 */
[----:B------:R-:W-:Y:S05]  /*0070*/  @P0 EXIT ;  /* 0x000000000000094d */ /* 0x000fea0003800000 */
[----:B------:R-:W-:Y:S01]  /*0080*/  LOP3.LUT R0, R5, 0x1, RZ, 0xc0, !PT ;  /* 0x0000000105007812 */ /* 0x000fe200078ec0ff */
[----:B------:R-:W0:Y:S03]  /*0090*/  LDCU.64 UR4, c[0x0][0x358] ;  /* 0x00006b00ff0477ac */ /* 0x000e260008000a00 */
[----:B------:R-:W-:-:S13]  /*00a0*/  ISETP.NE.U32.AND P0, PT, R0, 0x1, PT ;  /* 0x000000010000780c */ /* 0x000fda0003f05070 */
[----:B------:R-:W1:Y:S01]  /*00b0*/  @!P0 LDC.64 R2, c[0x0][0x380] ;  /* 0x0000e000ff028b82 */ /* 0x000e620000000a00 */
[----:B------:R-:W-:Y:S01]  /*00c0*/  @!P0 I2FP.F32.S32 R7, R5 ;  /* 0x0000000500078245 */ /* 0x000fe20000201400 */
[----:B-1----:R-:W-:-:S05]  /*00d0*/  @!P0 IMAD.WIDE R2, R5, 0x4, R2 ;  /* 0x0000000405028825 */ /* 0x002fca00078e0202 */
[----:B0-----:R0:W-:Y:S01]  /*00e0*/  @!P0 STG.E desc[UR4][R2.64], R7 ;  /* 0x0000000702008986 */ /* 0x0011e2000c101904 */
[----:B------:R-:W-:Y:S05]  /*00f0*/  @!P0 EXIT ;  /* 0x000000000000894d */ /* 0x000fea0003800000 */
[----:B0-----:R-:W0:Y:S01]  /*0100*/  LDC.64 R2, c[0x0][0x380] ;  /* 0x0000e000ff027b82 */ /* 0x001e220000000a00 */
[----:B------:R-:W-:Y:S02]  /*0110*/  IMAD.MOV R0, RZ, RZ, -R5 ;  /* 0x000000ffff007224 */ /* 0x000fe400078e0a05 */
[----:B0-----:R-:W-:-:S03]  /*0120*/  IMAD.WIDE R2, R5, 0x4, R2 ;  /* 0x0000000405027825 */ /* 0x001fc600078e0202 */
[----:B------:R-:W-:-:S05]  /*0130*/  I2FP.F32.S32 R5, R0 ;  /* 0x0000000000057245 */ /* 0x000fca0000201400 */
[----:B------:R-:W-:Y:S01]  /*0140*/  STG.E desc[UR4][R2.64], R5 ;  /* 0x0000000502007986 */ /* 0x000fe2000c101904 */
[----:B------:R-:W-:Y:S05]  /*0150*/  EXIT ;  /* 0x000000000000794d */ /* 0x000fea0003800000 */
.L_x_0:
[----:B------:R-:W-:-:S00]  /*0160*/  BRA `(.L_x_0) ;  /* 0xfffffffc00fc7947 */ /* 0x000fc0000383ffff */
[----:B------:R-:W-:-:S00]  /*0170*/  NOP ;  /* 0x0000000000007918 */ /* 0x000fc00000000000 */
        /* <DEDUP_REMOVED lines=8> */
.L_x_1:


//--------------------- .nv.shared.reserved.0     --------------------------
	.section	.nv.shared.reserved.0,"aw",@nobits
	.weak		__nv_reservedSMEM_offset_0_alias
	.size		__nv_reservedSMEM_offset_0_alias, 0, 64
	.other		__nv_reservedSMEM_offset_0_alias,@"STO_CUDA_RESERVED_SHARED STV_DEFAULT"
__nv_reservedSMEM_offset_0_alias:
	.zero		0
	.zero		64


//--------------------- .nv.constant0._Z6kernelPfi --------------------------
	.section	.nv.constant0._Z6kernelPfi,"a",@progbits
	.sectionflags	@""
	.align	4
.nv.constant0._Z6kernelPfi:
	.zero		908


//--------------------- SYMBOLS --------------------------

	.type		.nv.reservedSmem.offset0,@object
	.size		.nv.reservedSmem.offset0,0x4
